//
// Generated by NVIDIA NVVM Compiler
//
// Compiler Build ID: CL-36424714
// Cuda compilation tools, release 13.0, V13.0.88
// Based on NVVM 20.0.0
//

.version 9.0
.target sm_100
.address_size 64

	// .globl	_Z11atbt_kernelPKfS0_Pfiii
// _ZZ11atbt_kernelPKfS0_PfiiiE2As has been demoted
// _ZZ11atbt_kernelPKfS0_PfiiiE2Bs has been demoted

.visible .entry _Z11atbt_kernelPKfS0_Pfiii(
	.param .u64 .ptr .align 1 _Z11atbt_kernelPKfS0_Pfiii_param_0,
	.param .u64 .ptr .align 1 _Z11atbt_kernelPKfS0_Pfiii_param_1,
	.param .u64 .ptr .align 1 _Z11atbt_kernelPKfS0_Pfiii_param_2,
	.param .u32 _Z11atbt_kernelPKfS0_Pfiii_param_3,
	.param .u32 _Z11atbt_kernelPKfS0_Pfiii_param_4,
	.param .u32 _Z11atbt_kernelPKfS0_Pfiii_param_5
)
{
	.reg .pred 	%p<26>;
	.reg .b32 	%r<67>;
	.reg .b32 	%f<181>;
	.reg .b64 	%rd<21>;
	// demoted variable
	.shared .align 4 .b8 _ZZ11atbt_kernelPKfS0_PfiiiE2As[1088];
	// demoted variable
	.shared .align 4 .b8 _ZZ11atbt_kernelPKfS0_PfiiiE2Bs[1088];
	ld.param.u64 	%rd5, [_Z11atbt_kernelPKfS0_Pfiii_param_0];
	ld.param.u64 	%rd6, [_Z11atbt_kernelPKfS0_Pfiii_param_1];
	ld.param.u32 	%r34, [_Z11atbt_kernelPKfS0_Pfiii_param_3];
	ld.param.u32 	%r35, [_Z11atbt_kernelPKfS0_Pfiii_param_4];
	ld.param.u32 	%r36, [_Z11atbt_kernelPKfS0_Pfiii_param_5];
	cvta.to.global.u64 	%rd1, %rd6;
	cvta.to.global.u64 	%rd2, %rd5;
	mov.u32 	%r1, %tid.y;
	mov.u32 	%r2, %tid.x;
	mov.u32 	%r37, %ctaid.y;
	shl.b32 	%r3, %r37, 4;
	mov.u32 	%r38, %ctaid.x;
	shl.b32 	%r39, %r38, 4;
	add.s32 	%r4, %r3, %r1;
	add.s32 	%r5, %r39, %r2;
	setp.lt.s32 	%p1, %r36, 1;
	mov.f32 	%f180, 0f00000000;
	@%p1 bra 	$L__BB0_19;
	add.s32 	%r6, %r3, %r2;
	mul.lo.s32 	%r41, %r2, 68;
	mov.u32 	%r42, _ZZ11atbt_kernelPKfS0_PfiiiE2As;
	add.s32 	%r43, %r42, %r41;
	shl.b32 	%r44, %r1, 2;
	add.s32 	%r7, %r43, %r44;
	mov.u32 	%r45, _ZZ11atbt_kernelPKfS0_PfiiiE2Bs;
	add.s32 	%r8, %r45, %r41;
	add.s32 	%r9, %r8, %r44;
	mul.lo.s32 	%r10, %r36, %r5;
	mad.lo.s32 	%r11, %r1, 68, %r42;
	add.s32 	%r12, %r36, -1;
	setp.lt.u32 	%p2, %r36, 17;
	mov.f32 	%f180, 0f00000000;
	mov.b32 	%r66, 0;
	@%p2 bra 	$L__BB0_13;
	shr.u32 	%r47, %r12, 4;
	add.s32 	%r48, %r47, 1;
	add.s32 	%r49, %r1, 16;
	mad.lo.s32 	%r50, %r34, %r49, %r2;
	add.s32 	%r64, %r50, %r3;
	shl.b32 	%r14, %r34, 5;
	add.s32 	%r62, %r1, %r10;
	mad.lo.s32 	%r51, %r1, %r34, %r2;
	add.s32 	%r61, %r51, %r3;
	and.b32  	%r52, %r48, 536870910;
	neg.s32 	%r60, %r52;
	mov.f32 	%f180, 0f00000000;
	mov.b32 	%r65, 16;
	mov.u32 	%r63, %r1;
$L__BB0_3:
	setp.ge.s32 	%p3, %r6, %r34;
	setp.ge.s32 	%p4, %r63, %r36;
	mov.f32 	%f172, 0f00000000;
	or.pred  	%p5, %p4, %p3;
	@%p5 bra 	$L__BB0_5;
	mul.wide.s32 	%rd7, %r61, 4;
	add.s64 	%rd8, %rd2, %rd7;
	ld.global.f32 	%f172, [%rd8];
$L__BB0_5:
	mul.wide.s32 	%rd9, %r62, 4;
	add.s64 	%rd10, %rd1, %rd9;
	add.s64 	%rd3, %rd10, 64;
	setp.ge.s32 	%p7, %r5, %r35;
	st.shared.f32 	[%r7], %f172;
	mov.f32 	%f173, 0f00000000;
	or.pred  	%p8, %p7, %p4;
	@%p8 bra 	$L__BB0_7;
	ld.global.f32 	%f173, [%rd3+-64];
$L__BB0_7:
	st.shared.f32 	[%r9], %f173;
	bar.sync 	0;
	ld.shared.f32 	%f27, [%r11];
	ld.shared.f32 	%f28, [%r8];
	fma.rn.f32 	%f29, %f27, %f28, %f180;
	ld.shared.f32 	%f30, [%r11+4];
	ld.shared.f32 	%f31, [%r8+4];
	fma.rn.f32 	%f32, %f30, %f31, %f29;
	ld.shared.f32 	%f33, [%r11+8];
	ld.shared.f32 	%f34, [%r8+8];
	fma.rn.f32 	%f35, %f33, %f34, %f32;
	ld.shared.f32 	%f36, [%r11+12];
	ld.shared.f32 	%f37, [%r8+12];
	fma.rn.f32 	%f38, %f36, %f37, %f35;
	ld.shared.f32 	%f39, [%r11+16];
	ld.shared.f32 	%f40, [%r8+16];
	fma.rn.f32 	%f41, %f39, %f40, %f38;
	ld.shared.f32 	%f42, [%r11+20];
	ld.shared.f32 	%f43, [%r8+20];
	fma.rn.f32 	%f44, %f42, %f43, %f41;
	ld.shared.f32 	%f45, [%r11+24];
	ld.shared.f32 	%f46, [%r8+24];
	fma.rn.f32 	%f47, %f45, %f46, %f44;
	ld.shared.f32 	%f48, [%r11+28];
	ld.shared.f32 	%f49, [%r8+28];
	fma.rn.f32 	%f50, %f48, %f49, %f47;
	ld.shared.f32 	%f51, [%r11+32];
	ld.shared.f32 	%f52, [%r8+32];
	fma.rn.f32 	%f53, %f51, %f52, %f50;
	ld.shared.f32 	%f54, [%r11+36];
	ld.shared.f32 	%f55, [%r8+36];
	fma.rn.f32 	%f56, %f54, %f55, %f53;
	ld.shared.f32 	%f57, [%r11+40];
	ld.shared.f32 	%f58, [%r8+40];
	fma.rn.f32 	%f59, %f57, %f58, %f56;
	ld.shared.f32 	%f60, [%r11+44];
	ld.shared.f32 	%f61, [%r8+44];
	fma.rn.f32 	%f62, %f60, %f61, %f59;
	ld.shared.f32 	%f63, [%r11+48];
	ld.shared.f32 	%f64, [%r8+48];
	fma.rn.f32 	%f65, %f63, %f64, %f62;
	ld.shared.f32 	%f66, [%r11+52];
	ld.shared.f32 	%f67, [%r8+52];
	fma.rn.f32 	%f68, %f66, %f67, %f65;
	ld.shared.f32 	%f69, [%r11+56];
	ld.shared.f32 	%f70, [%r8+56];
	fma.rn.f32 	%f71, %f69, %f70, %f68;
	ld.shared.f32 	%f72, [%r11+60];
	ld.shared.f32 	%f73, [%r8+60];
	fma.rn.f32 	%f6, %f72, %f73, %f71;
	bar.sync 	0;
	add.s32 	%r24, %r63, 16;
	setp.ge.s32 	%p10, %r24, %r36;
	mov.f32 	%f174, 0f00000000;
	or.pred  	%p11, %p10, %p3;
	@%p11 bra 	$L__BB0_9;
	mul.wide.s32 	%rd11, %r64, 4;
	add.s64 	%rd12, %rd2, %rd11;
	ld.global.f32 	%f174, [%rd12];
$L__BB0_9:
	st.shared.f32 	[%r7], %f174;
	mov.f32 	%f175, 0f00000000;
	or.pred  	%p14, %p7, %p10;
	@%p14 bra 	$L__BB0_11;
	ld.global.f32 	%f175, [%rd3];
$L__BB0_11:
	st.shared.f32 	[%r9], %f175;
	bar.sync 	0;
	ld.shared.f32 	%f75, [%r11];
	ld.shared.f32 	%f76, [%r8];
	fma.rn.f32 	%f77, %f75, %f76, %f6;
	ld.shared.f32 	%f78, [%r11+4];
	ld.shared.f32 	%f79, [%r8+4];
	fma.rn.f32 	%f80, %f78, %f79, %f77;
	ld.shared.f32 	%f81, [%r11+8];
	ld.shared.f32 	%f82, [%r8+8];
	fma.rn.f32 	%f83, %f81, %f82, %f80;
	ld.shared.f32 	%f84, [%r11+12];
	ld.shared.f32 	%f85, [%r8+12];
	fma.rn.f32 	%f86, %f84, %f85, %f83;
	ld.shared.f32 	%f87, [%r11+16];
	ld.shared.f32 	%f88, [%r8+16];
	fma.rn.f32 	%f89, %f87, %f88, %f86;
	ld.shared.f32 	%f90, [%r11+20];
	ld.shared.f32 	%f91, [%r8+20];
	fma.rn.f32 	%f92, %f90, %f91, %f89;
	ld.shared.f32 	%f93, [%r11+24];
	ld.shared.f32 	%f94, [%r8+24];
	fma.rn.f32 	%f95, %f93, %f94, %f92;
	ld.shared.f32 	%f96, [%r11+28];
	ld.shared.f32 	%f97, [%r8+28];
	fma.rn.f32 	%f98, %f96, %f97, %f95;
	ld.shared.f32 	%f99, [%r11+32];
	ld.shared.f32 	%f100, [%r8+32];
	fma.rn.f32 	%f101, %f99, %f100, %f98;
	ld.shared.f32 	%f102, [%r11+36];
	ld.shared.f32 	%f103, [%r8+36];
	fma.rn.f32 	%f104, %f102, %f103, %f101;
	ld.shared.f32 	%f105, [%r11+40];
	ld.shared.f32 	%f106, [%r8+40];
	fma.rn.f32 	%f107, %f105, %f106, %f104;
	ld.shared.f32 	%f108, [%r11+44];
	ld.shared.f32 	%f109, [%r8+44];
	fma.rn.f32 	%f110, %f108, %f109, %f107;
	ld.shared.f32 	%f111, [%r11+48];
	ld.shared.f32 	%f112, [%r8+48];
	fma.rn.f32 	%f113, %f111, %f112, %f110;
	ld.shared.f32 	%f114, [%r11+52];
	ld.shared.f32 	%f115, [%r8+52];
	fma.rn.f32 	%f116, %f114, %f115, %f113;
	ld.shared.f32 	%f117, [%r11+56];
	ld.shared.f32 	%f118, [%r8+56];
	fma.rn.f32 	%f119, %f117, %f118, %f116;
	ld.shared.f32 	%f120, [%r11+60];
	ld.shared.f32 	%f121, [%r8+60];
	fma.rn.f32 	%f180, %f120, %f121, %f119;
	bar.sync 	0;
	add.s32 	%r65, %r65, 32;
	add.s32 	%r64, %r64, %r14;
	add.s32 	%r63, %r63, 32;
	add.s32 	%r62, %r62, 32;
	add.s32 	%r61, %r61, %r14;
	add.s32 	%r60, %r60, 2;
	setp.ne.s32 	%p15, %r60, 0;
	@%p15 bra 	$L__BB0_3;
	add.s32 	%r66, %r65, -16;
$L__BB0_13:
	and.b32  	%r55, %r12, 16;
	setp.ne.s32 	%p16, %r55, 0;
	@%p16 bra 	$L__BB0_19;
	setp.ge.s32 	%p17, %r6, %r34;
	add.s32 	%r33, %r66, %r1;
	setp.ge.s32 	%p18, %r33, %r36;
	mov.f32 	%f178, 0f00000000;
	or.pred  	%p19, %p18, %p17;
	@%p19 bra 	$L__BB0_16;
	mad.lo.s32 	%r57, %r33, %r34, %r6;
	mul.wide.s32 	%rd13, %r57, 4;
	add.s64 	%rd14, %rd2, %rd13;
	ld.global.f32 	%f178, [%rd14];
$L__BB0_16:
	setp.ge.s32 	%p20, %r33, %r36;
	setp.ge.s32 	%p21, %r5, %r35;
	st.shared.f32 	[%r7], %f178;
	mov.f32 	%f179, 0f00000000;
	or.pred  	%p22, %p21, %p20;
	@%p22 bra 	$L__BB0_18;
	add.s32 	%r58, %r33, %r10;
	mul.wide.s32 	%rd15, %r58, 4;
	add.s64 	%rd16, %rd1, %rd15;
	ld.global.f32 	%f179, [%rd16];
$L__BB0_18:
	st.shared.f32 	[%r9], %f179;
	bar.sync 	0;
	ld.shared.f32 	%f124, [%r11];
	ld.shared.f32 	%f125, [%r8];
	fma.rn.f32 	%f126, %f124, %f125, %f180;
	ld.shared.f32 	%f127, [%r11+4];
	ld.shared.f32 	%f128, [%r8+4];
	fma.rn.f32 	%f129, %f127, %f128, %f126;
	ld.shared.f32 	%f130, [%r11+8];
	ld.shared.f32 	%f131, [%r8+8];
	fma.rn.f32 	%f132, %f130, %f131, %f129;
	ld.shared.f32 	%f133, [%r11+12];
	ld.shared.f32 	%f134, [%r8+12];
	fma.rn.f32 	%f135, %f133, %f134, %f132;
	ld.shared.f32 	%f136, [%r11+16];
	ld.shared.f32 	%f137, [%r8+16];
	fma.rn.f32 	%f138, %f136, %f137, %f135;
	ld.shared.f32 	%f139, [%r11+20];
	ld.shared.f32 	%f140, [%r8+20];
	fma.rn.f32 	%f141, %f139, %f140, %f138;
	ld.shared.f32 	%f142, [%r11+24];
	ld.shared.f32 	%f143, [%r8+24];
	fma.rn.f32 	%f144, %f142, %f143, %f141;
	ld.shared.f32 	%f145, [%r11+28];
	ld.shared.f32 	%f146, [%r8+28];
	fma.rn.f32 	%f147, %f145, %f146, %f144;
	ld.shared.f32 	%f148, [%r11+32];
	ld.shared.f32 	%f149, [%r8+32];
	fma.rn.f32 	%f150, %f148, %f149, %f147;
	ld.shared.f32 	%f151, [%r11+36];
	ld.shared.f32 	%f152, [%r8+36];
	fma.rn.f32 	%f153, %f151, %f152, %f150;
	ld.shared.f32 	%f154, [%r11+40];
	ld.shared.f32 	%f155, [%r8+40];
	fma.rn.f32 	%f156, %f154, %f155, %f153;
	ld.shared.f32 	%f157, [%r11+44];
	ld.shared.f32 	%f158, [%r8+44];
	fma.rn.f32 	%f159, %f157, %f158, %f156;
	ld.shared.f32 	%f160, [%r11+48];
	ld.shared.f32 	%f161, [%r8+48];
	fma.rn.f32 	%f162, %f160, %f161, %f159;
	ld.shared.f32 	%f163, [%r11+52];
	ld.shared.f32 	%f164, [%r8+52];
	fma.rn.f32 	%f165, %f163, %f164, %f162;
	ld.shared.f32 	%f166, [%r11+56];
	ld.shared.f32 	%f167, [%r8+56];
	fma.rn.f32 	%f168, %f166, %f167, %f165;
	ld.shared.f32 	%f169, [%r11+60];
	ld.shared.f32 	%f170, [%r8+60];
	fma.rn.f32 	%f180, %f169, %f170, %f168;
	bar.sync 	0;
$L__BB0_19:
	setp.ge.s32 	%p23, %r4, %r34;
	setp.ge.s32 	%p24, %r5, %r35;
	or.pred  	%p25, %p23, %p24;
	@%p25 bra 	$L__BB0_21;
	ld.param.u64 	%rd20, [_Z11atbt_kernelPKfS0_Pfiii_param_2];
	mad.lo.s32 	%r59, %r35, %r4, %r5;
	cvta.to.global.u64 	%rd17, %rd20;
	mul.wide.s32 	%rd18, %r59, 4;
	add.s64 	%rd19, %rd17, %rd18;
	st.global.f32 	[%rd19], %f180;
$L__BB0_21:
	ret;

}


// ===== COMPILED SASS (sm_100) =====

	.target	sm_100

	.elftype	@"ET_EXEC"


//--------------------- .note.nv.tkinfo           --------------------------
	.section	.note.nv.tkinfo,"",@"SHT_NOTE"
	.sectionflags	@"SHF_NOTE_NV_TKINFO"
	.tkinfo
        /*0018*/ 	.word	0x00000002
        /*0030*/ 	.string	""
        /*0030*/ 	.string	"ptxas"
        /*0030*/ 	.string	"Cuda compilation tools, release 13.0, V13.0.88"
        /*0030*/ 	.string	"Build cuda_13.0.r13.0/compiler.36424714_0"
        /*0030*/ 	.string	"-arch sm_100 -m 64 "



//--------------------- .note.nv.cuinfo           --------------------------
	.section	.note.nv.cuinfo,"",@"SHT_NOTE"
	.sectionflags	@"SHF_NOTE_NV_CUINFO"
        /*0018*/ 	.short	0x0002
        /*001a*/ 	.short	0x0064
        /*001c*/ 	.short	0x0082
	.zero		2


//--------------------- .nv.info                  --------------------------
	.section	.nv.info,"",@"SHT_CUDA_INFO"
	.align	4


	//----- nvinfo : EIATTR_REGCOUNT
	.align		4
        /*0000*/ 	.byte	0x04, 0x2f
        /*0002*/ 	.short	(.L_1 - .L_0)
	.align		4
.L_0:
        /*0004*/ 	.word	index@(_Z11atbt_kernelPKfS0_Pfiii)
        /*0008*/ 	.word	0x00000020


	//----- nvinfo : EIATTR_FRAME_SIZE
	.align		4
.L_1:
        /*000c*/ 	.byte	0x04, 0x11
        /*000e*/ 	.short	(.L_3 - .L_2)
	.align		4
.L_2:
        /*0010*/ 	.word	index@(_Z11atbt_kernelPKfS0_Pfiii)
        /*0014*/ 	.word	0x00000000


	//----- nvinfo : EIATTR_MIN_STACK_SIZE
	.align		4
.L_3:
        /*0018*/ 	.byte	0x04, 0x12
        /*001a*/ 	.short	(.L_5 - .L_4)
	.align		4
.L_4:
        /*001c*/ 	.word	index@(_Z11atbt_kernelPKfS0_Pfiii)
        /*0020*/ 	.word	0x00000000
.L_5:


//--------------------- .nv.compat                --------------------------
	.section	.nv.compat,"",@"SHT_CUDA_COMPAT_INFO"
	.align	4
        /*0000*/ 	.byte	0x02, 0x09, 0x00, 0x00, 0x02, 0x02, 0x01, 0x00, 0x02, 0x05, 0x05, 0x00, 0x03, 0x07, 0x01, 0x01
        /*0010*/ 	.byte	0x02, 0x03, 0x00, 0x00, 0x02, 0x06, 0x01, 0x00, 0x04, 0x0b, 0x08, 0x00, 0x09, 0x00, 0x00, 0x00
        /*0020*/ 	.byte	0x00, 0x00, 0x00, 0x00


//--------------------- .nv.info._Z11atbt_kernelPKfS0_Pfiii --------------------------
	.section	.nv.info._Z11atbt_kernelPKfS0_Pfiii,"",@"SHT_CUDA_INFO"
	.sectionflags	@""
	.align	4


	//----- nvinfo : EIATTR_CUDA_API_VERSION
	.align		4
        /*0000*/ 	.byte	0x04, 0x37
        /*0002*/ 	.short	(.L_7 - .L_6)
.L_6:
        /*0004*/ 	.word	0x00000082


	//----- nvinfo : EIATTR_KPARAM_INFO
	.align		4
.L_7:
        /*0008*/ 	.byte	0x04, 0x17
        /*000a*/ 	.short	(.L_9 - .L_8)
.L_8:
        /*000c*/ 	.word	0x00000000
        /*0010*/ 	.short	0x0005
        /*0012*/ 	.short	0x0020
        /*0014*/ 	.byte	0x00, 0xf0, 0x11, 0x00


	//----- nvinfo : EIATTR_KPARAM_INFO
	.align		4
.L_9:
        /*0018*/ 	.byte	0x04, 0x17
        /*001a*/ 	.short	(.L_11 - .L_10)
.L_10:
        /*001c*/ 	.word	0x00000000
        /*0020*/ 	.short	0x0004
        /*0022*/ 	.short	0x001c
        /*0024*/ 	.byte	0x00, 0xf0, 0x11, 0x00


	//----- nvinfo : EIATTR_KPARAM_INFO
	.align		4
.L_11:
        /*0028*/ 	.byte	0x04, 0x17
        /*002a*/ 	.short	(.L_13 - .L_12)
.L_12:
        /*002c*/ 	.word	0x00000000
        /*0030*/ 	.short	0x0003
        /*0032*/ 	.short	0x0018
        /*0034*/ 	.byte	0x00, 0xf0, 0x11, 0x00


	//----- nvinfo : EIATTR_KPARAM_INFO
	.align		4
.L_13:
        /*0038*/ 	.byte	0x04, 0x17
        /*003a*/ 	.short	(.L_15 - .L_14)
.L_14:
        /*003c*/ 	.word	0x00000000
        /*0040*/ 	.short	0x0002
        /*0042*/ 	.short	0x0010
        /*0044*/ 	.byte	0x00, 0xf5, 0x21, 0x00


	//----- nvinfo : EIATTR_KPARAM_INFO
	.align		4
.L_15:
        /*0048*/ 	.byte	0x04, 0x17
        /*004a*/ 	.short	(.L_17 - .L_16)
.L_16:
        /*004c*/ 	.word	0x00000000
        /*0050*/ 	.short	0x0001
        /*0052*/ 	.short	0x0008
        /*0054*/ 	.byte	0x00, 0xf5, 0x21, 0x00


	//----- nvinfo : EIATTR_KPARAM_INFO
	.align		4
.L_17:
        /*0058*/ 	.byte	0x04, 0x17
        /*005a*/ 	.short	(.L_19 - .L_18)
.L_18:
        /*005c*/ 	.word	0x00000000
        /*0060*/ 	.short	0x0000
        /*0062*/ 	.short	0x0000
        /*0064*/ 	.byte	0x00, 0xf5, 0x21, 0x00


	//----- nvinfo : EIATTR_SPARSE_MMA_MASK
	.align		4
.L_19:
        /*0068*/ 	.byte	0x03, 0x50
        /*006a*/ 	.short	0x0000


	//----- nvinfo : EIATTR_MAXREG_COUNT
	.align		4
        /*006c*/ 	.byte	0x03, 0x1b
        /*006e*/ 	.short	0x00ff


	//----- nvinfo : EIATTR_NUM_BARRIERS
	.align		4
        /*0070*/ 	.byte	0x02, 0x4c
        /*0072*/ 	.byte	0x01
	.zero		1


	//----- nvinfo : EIATTR_MERCURY_ISA_VERSION
	.align		4
        /*0074*/ 	.byte	0x03, 0x5f
        /*0076*/ 	.short	0x0101


	//----- nvinfo : EIATTR_VRC_CTA_INIT_COUNT
	.align		4
        /*0078*/ 	.byte	0x02, 0x4a
	.zero		1
	.zero		1


	//----- nvinfo : EIATTR_EXIT_INSTR_OFFSETS
	.align		4
        /*007c*/ 	.byte	0x04, 0x1c
        /*007e*/ 	.short	(.L_21 - .L_20)


	//   ....[0]....
.L_20:
        /*0080*/ 	.word	0x00000fe0


	//   ....[1]....
        /*0084*/ 	.word	0x00001030


	//----- nvinfo : EIATTR_CBANK_PARAM_SIZE
	.align		4
.L_21:
        /*0088*/ 	.byte	0x03, 0x19
        /*008a*/ 	.short	0x0024


	//----- nvinfo : EIATTR_PARAM_CBANK
	.align		4
        /*008c*/ 	.byte	0x04, 0x0a
        /*008e*/ 	.short	(.L_23 - .L_22)
	.align		4
.L_22:
        /*0090*/ 	.word	index@(.nv.constant0._Z11atbt_kernelPKfS0_Pfiii)
        /*0094*/ 	.short	0x0380
        /*0096*/ 	.short	0x0024


	//----- nvinfo : EIATTR_SW_WAR
	.align		4
.L_23:
        /*0098*/ 	.byte	0x04, 0x36
        /*009a*/ 	.short	(.L_25 - .L_24)
.L_24:
        /*009c*/ 	.word	0x00000008
.L_25:


//--------------------- .nv.callgraph             --------------------------
	.section	.nv.callgraph,"",@"SHT_CUDA_CALLGRAPH"
	.align	4
	.sectionentsize	8
	.align		4
        /*0000*/ 	.word	0x00000000
	.align		4
        /*0004*/ 	.word	0xffffffff
	.align		4
        /*0008*/ 	.word	0x00000000
	.align		4
        /*000c*/ 	.word	0xfffffffe
	.align		4
        /*0010*/ 	.word	0x00000000
	.align		4
        /*0014*/ 	.word	0xfffffffd
	.align		4
        /*0018*/ 	.word	0x00000000
	.align		4
        /*001c*/ 	.word	0xfffffffc


//--------------------- .text._Z11atbt_kernelPKfS0_Pfiii --------------------------
	.section	.text._Z11atbt_kernelPKfS0_Pfiii,"ax",@progbits
	.align	128
        .global         _Z11atbt_kernelPKfS0_Pfiii
        .type           _Z11atbt_kernelPKfS0_Pfiii,@function
        .size           _Z11atbt_kernelPKfS0_Pfiii,(.L_x_4 - _Z11atbt_kernelPKfS0_Pfiii)
        .other          _Z11atbt_kernelPKfS0_Pfiii,@"STO_CUDA_ENTRY STV_DEFAULT"
_Z11atbt_kernelPKfS0_Pfiii:
.text._Z11atbt_kernelPKfS0_Pfiii:
[----:B------:R-:W-:Y:S01]  /*0000*/  LDC R1, c[0x0][0x37c] ;  /* 0x0000df00ff017b82 */ /* 0x000fe20000000800 */
[----:B------:R-:W0:Y:S01]  /*0010*/  S2R R17, SR_TID.X ;  /* 0x0000000000117919 */ /* 0x000e220000002100 */
[----:B------:R-:W1:Y:S01]  /*0020*/  LDCU UR6, c[0x0][0x3a0] ;  /* 0x00007400ff0677ac */ /* 0x000e620008000800 */
[----:B------:R-:W-:Y:S01]  /*0030*/  HFMA2 R20, -RZ, RZ, 0, 0 ;  /* 0x00000000ff147431 */ /* 0x000fe200000001ff */
[----:B------:R-:W0:Y:S01]  /*0040*/  S2R R2, SR_CTAID.X ;  /* 0x0000000000027919 */ /* 0x000e220000002500 */
[----:B------:R-:W2:Y:S01]  /*0050*/  LDCU.64 UR10, c[0x0][0x358] ;  /* 0x00006b00ff0a77ac */ /* 0x000ea20008000a00 */
[----:B------:R-:W3:Y:S01]  /*0060*/  S2R R0, SR_TID.Y ;  /* 0x0000000000007919 */ /* 0x000ee20000002200 */
[----:B------:R-:W3:Y:S01]  /*0070*/  S2R R6, SR_CTAID.Y ;  /* 0x0000000000067919 */ /* 0x000ee20000002600 */
[----:B-1----:R-:W-:Y:S01]  /*0080*/  UISETP.GE.AND UP0, UPT, UR6, 0x1, UPT ;  /* 0x000000010600788c */ /* 0x002fe2000bf06270 */
[----:B0-----:R-:W-:Y:S02]  /*0090*/  LEA R11, R2, R17, 0x4 ;  /* 0x00000011020b7211 */ /* 0x001fe400078e20ff */
[----:B---3--:R-:W-:-:S06]  /*00a0*/  LEA R8, R6, R0, 0x4 ;  /* 0x0000000006087211 */ /* 0x008fcc00078e20ff */
[----:B--2---:R-:W-:Y:S05]  /*00b0*/  BRA.U !UP0, `(.L_x_0) ;  /* 0x0000000d08bc7547 */ /* 0x004fea000b800000 */
[----:B------:R-:W0:Y:S01]  /*00c0*/  S2R R5, SR_CgaCtaId ;  /* 0x0000000000057919 */ /* 0x000e220000008800 */
[----:B------:R-:W-:Y:S01]  /*00d0*/  MOV R2, 0x400 ;  /* 0x0000040000027802 */ /* 0x000fe20000000f00 */
[----:B------:R-:W-:Y:S01]  /*00e0*/  UISETP.GE.U32.AND UP0, UPT, UR6, 0x11, UPT ;  /* 0x000000110600788c */ /* 0x000fe2000bf06070 */
[----:B------:R-:W-:Y:S01]  /*00f0*/  LEA R10, R6, R17, 0x4 ;  /* 0x00000011060a7211 */ /* 0x000fe200078e20ff */
[----:B------:R-:W-:Y:S01]  /*0100*/  UIADD3 UR8, UPT, UPT, UR6, -0x1, URZ ;  /* 0xffffffff06087890 */ /* 0x000fe2000fffe0ff */
[----:B------:R-:W-:Y:S01]  /*0110*/  IADD3 R4, PT, PT, R2, 0x440, RZ ;  /* 0x0000044002047810 */ /* 0x000fe20007ffe0ff */
[----:B------:R-:W-:Y:S01]  /*0120*/  UMOV UR4, URZ ;  /* 0x000000ff00047c82 */ /* 0x000fe20008000000 */
[----:B------:R-:W-:Y:S02]  /*0130*/  MOV R20, RZ ;  /* 0x000000ff00147202 */ /* 0x000fe40000000f00 */
[C---:B0-----:R-:W-:Y:S02]  /*0140*/  LEA R3, R5.reuse, R2, 0x18 ;  /* 0x0000000205037211 */ /* 0x041fe400078ec0ff */
[----:B------:R-:W-:-:S03]  /*0150*/  LEA R4, R5, R4, 0x18 ;  /* 0x0000000405047211 */ /* 0x000fc600078ec0ff */
[C-C-:B------:R-:W-:Y:S02]  /*0160*/  IMAD R5, R17.reuse, 0x44, R3.reuse ;  /* 0x0000004411057824 */ /* 0x140fe400078e0203 */
[----:B------:R-:W-:Y:S02]  /*0170*/  IMAD R13, R17, 0x44, R4 ;  /* 0x00000044110d7824 */ /* 0x000fe400078e0204 */
[C---:B------:R-:W-:Y:S01]  /*0180*/  IMAD R12, R0.reuse, 0x44, R3 ;  /* 0x00000044000c7824 */ /* 0x040fe200078e0203 */
[C---:B------:R-:W-:Y:S02]  /*0190*/  LEA R14, R0.reuse, R5, 0x2 ;  /* 0x00000005000e7211 */ /* 0x040fe400078e10ff */
[----:B------:R-:W-:Y:S01]  /*01a0*/  LEA R15, R0, R13, 0x2 ;  /* 0x0000000d000f7211 */ /* 0x000fe200078e10ff */
[----:B------:R-:W-:Y:S06]  /*01b0*/  BRA.U !UP0, `(.L_x_1) ;  /* 0x0000000908607547 */ /* 0x000fec000b800000 */
[----:B------:R-:W0:Y:S01]  /*01c0*/  LDCU UR5, c[0x0][0x398] ;  /* 0x00007300ff0577ac */ /* 0x000e220008000800 */
[----:B------:R-:W1:Y:S01]  /*01d0*/  LDC R16, c[0x0][0x398] ;  /* 0x0000e600ff107b82 */ /* 0x000e620000000800 */
[----:B------:R-:W-:Y:S01]  /*01e0*/  IADD3 R4, PT, PT, R0, 0x10, RZ ;  /* 0x0000001000047810 */ /* 0x000fe20007ffe0ff */
[----:B------:R-:W-:Y:S01]  /*01f0*/  IMAD R9, R11, UR6, R0 ;  /* 0x000000060b097c24 */ /* 0x000fe2000f8e0200 */
[----:B------:R-:W-:Y:S01]  /*0200*/  ULEA.HI UR4, UR8, 0x1, URZ, 0x1c ;  /* 0x0000000108047891 */ /* 0x000fe2000f8fe0ff */
[----:B------:R-:W-:Y:S01]  /*0210*/  MOV R20, RZ ;  /* 0x000000ff00147202 */ /* 0x000fe20000000f00 */
[----:B------:R-:W2:Y:S01]  /*0220*/  LDCU UR7, c[0x0][0x3a0] ;  /* 0x00007400ff0777ac */ /* 0x000ea20008000800 */
[----:B------:R-:W-:Y:S02]  /*0230*/  MOV R18, R0 ;  /* 0x0000000000127202 */ /* 0x000fe40000000f00 */
[----:B------:R-:W3:Y:S01]  /*0240*/  LDC.64 R2, c[0x0][0x388] ;  /* 0x0000e200ff027b82 */ /* 0x000ee20000000a00 */
[----:B------:R-:W-:Y:S01]  /*0250*/  ULOP3.LUT UR4, UR4, 0x1ffffffe, URZ, 0xc0, !UPT ;  /* 0x1ffffffe04047892 */ /* 0x000fe2000f8ec0ff */
[----:B------:R-:W4:Y:S03]  /*0260*/  LDCU UR9, c[0x0][0x39c] ;  /* 0x00007380ff0977ac */ /* 0x000f260008000800 */
[----:B------:R-:W-:Y:S01]  /*0270*/  UIADD3 UR4, UPT, UPT, -UR4, URZ, URZ ;  /* 0x000000ff04047290 */ /* 0x000fe2000fffe1ff */
[--C-:B0-----:R-:W-:Y:S01]  /*0280*/  IMAD R4, R4, UR5, R17.reuse ;  /* 0x0000000504047c24 */ /* 0x101fe2000f8e0211 */
[----:B------:R-:W-:Y:S01]  /*0290*/  ISETP.GE.AND P1, PT, R10, UR5, PT ;  /* 0x000000050a007c0c */ /* 0x000fe2000bf26270 */
[----:B------:R-:W-:Y:S01]  /*02a0*/  IMAD R17, R0, UR5, R17 ;  /* 0x0000000500117c24 */ /* 0x000fe2000f8e0211 */
[----:B------:R-:W-:-:S02]  /*02b0*/  UMOV UR5, 0x10 ;  /* 0x0000001000057882 */ /* 0x000fc40000000000 */
[C---:B------:R-:W-:Y:S02]  /*02c0*/  LEA R19, R6.reuse, R4, 0x4 ;  /* 0x0000000406137211 */ /* 0x040fe400078e20ff */
[----:B--2---:R-:W-:-:S07]  /*02d0*/  LEA R17, R6, R17, 0x4 ;  /* 0x0000001106117211 */ /* 0x004fce00078e20ff */
.L_x_2:
[----:B------:R-:W-:Y:S01]  /*02e0*/  UMOV UR6, UR7 ;  /* 0x0000000700067c82 */ /* 0x000fe20008000000 */
[----:B------:R-:W-:Y:S01]  /*02f0*/  HFMA2 R23, -RZ, RZ, 0, 0 ;  /* 0x00000000ff177431 */ /* 0x000fe200000001ff */
[C---:B------:R-:W-:Y:S01]  /*0300*/  ISETP.GE.OR P2, PT, R18.reuse, UR6, P1 ;  /* 0x0000000612007c0c */ /* 0x040fe20008f46670 */
[----:B---3--:R-:W-:Y:S01]  /*0310*/  IMAD.WIDE R4, R9, 0x4, R2 ;  /* 0x0000000409047825 */ /* 0x008fe200078e0202 */
[----:B------:R-:W-:Y:S02]  /*0320*/  ISETP.GE.AND P0, PT, R18, UR6, PT ;  /* 0x0000000612007c0c */ /* 0x000fe4000bf06270 */
[----:B------:R-:W-:Y:S02]  /*0330*/  MOV R24, RZ ;  /* 0x000000ff00187202 */ /* 0x000fe40000000f00 */
[----:B----4-:R-:W-:-:S07]  /*0340*/  ISETP.GE.OR P0, PT, R11, UR9, P0 ;  /* 0x000000090b007c0c */ /* 0x010fce0008706670 */
[----:B------:R-:W0:Y:S06]  /*0350*/  @!P2 LDC.64 R6, c[0x0][0x380] ;  /* 0x0000e000ff06ab82 */ /* 0x000e2c0000000a00 */
[----:B------:R-:W2:Y:S01]  /*0360*/  @!P0 LDG.E R24, desc[UR10][R4.64] ;  /* 0x0000000a04188981 */ /* 0x000ea2000c1e1900 */
[----:B0-----:R-:W-:-:S05]  /*0370*/  @!P2 IMAD.WIDE R6, R17, 0x4, R6 ;  /* 0x000000041106a825 */ /* 0x001fca00078e0206 */
[----:B------:R-:W3:Y:S01]  /*0380*/  @!P2 LDG.E R23, desc[UR10][R6.64] ;  /* 0x0000000a0617a981 */ /* 0x000ee2000c1e1900 */
[----:B------:R-:W-:-:S03]  /*0390*/  HFMA2 R29, -RZ, RZ, 0, 0 ;  /* 0x00000000ff1d7431 */ /* 0x000fc600000001ff */
[----:B---3--:R-:W-:Y:S04]  /*03a0*/  STS [R14], R23 ;  /* 0x000000170e007388 */ /* 0x008fe80000000800 */
[----:B--2---:R-:W-:Y:S01]  /*03b0*/  STS [R15], R24 ;  /* 0x000000180f007388 */ /* 0x004fe20000000800 */
[----:B------:R-:W-:Y:S06]  /*03c0*/  BAR.SYNC.DEFER_BLOCKING 0x0 ;  /* 0x0000000000007b1d */ /* 0x000fec0000010000 */
[----:B------:R-:W-:Y:S04]  /*03d0*/  LDS R25, [R12] ;  /* 0x000000000c197984 */ /* 0x000fe80000000800 */
[----:B------:R-:W0:Y:S04]  /*03e0*/  LDS R26, [R13] ;  /* 0x000000000d1a7984 */ /* 0x000e280000000800 */
[----:B------:R-:W-:Y:S04]  /*03f0*/  LDS R28, [R12+0x4] ;  /* 0x000004000c1c7984 */ /* 0x000fe80000000800 */
[----:B------:R-:W2:Y:S04]  /*0400*/  LDS R27, [R13+0x4] ;  /* 0x000004000d1b7984 */ /* 0x000ea80000000800 */
[----:B------:R-:W-:Y:S04]  /*0410*/  LDS R22, [R12+0x8] ;  /* 0x000008000c167984 */ /* 0x000fe80000000800 */
[----:B------:R-:W3:Y:S04]  /*0420*/  LDS R21, [R13+0x8] ;  /* 0x000008000d157984 */ /* 0x000ee80000000800 */
[----:B------:R-:W-:Y:S04]  /*0430*/  LDS R6, [R12+0xc] ;  /* 0x00000c000c067984 */ /* 0x000fe80000000800 */
[----:B------:R-:W4:Y:S04]  /*0440*/  LDS R7, [R13+0xc] ;  /* 0x00000c000d077984 */ /* 0x000f280000000800 */
[----:B------:R-:W-:Y:S04]  /*0450*/  LDS R23, [R13+0x10] ;  /* 0x000010000d177984 */ /* 0x000fe80000000800 */
[----:B------:R-:W-:Y:S01]  /*0460*/  LDS R24, [R12+0x14] ;  /* 0x000014000c187984 */ /* 0x000fe20000000800 */
[----:B0-----:R-:W-:-:S03]  /*0470*/  FFMA R25, R25, R26, R20 ;  /* 0x0000001a19197223 */ /* 0x001fc60000000014 */
[----:B------:R-:W0:Y:S01]  /*0480*/  LDS R20, [R12+0x10] ;  /* 0x000010000c147984 */ /* 0x000e220000000800 */
[----:B--2---:R-:W-:-:S04]  /*0490*/  FFMA R25, R28, R27, R25 ;  /* 0x0000001b1c197223 */ /* 0x004fc80000000019 */
[----:B---3--:R-:W-:Y:S02]  /*04a0*/  FFMA R27, R22, R21, R25 ;  /* 0x00000015161b7223 */ /* 0x008fe40000000019 */
[----:B------:R-:W2:Y:S04]  /*04b0*/  LDS R25, [R13+0x14] ;  /* 0x000014000d197984 */ /* 0x000ea80000000800 */
[----:B------:R-:W-:Y:S04]  /*04c0*/  LDS R21, [R12+0x18] ;  /* 0x000018000c157984 */ /* 0x000fe80000000800 */
[----:B------:R-:W3:Y:S01]  /*04d0*/  LDS R22, [R13+0x18] ;  /* 0x000018000d167984 */ /* 0x000ee20000000800 */
[----:B----4-:R-:W-:-:S03]  /*04e0*/  FFMA R27, R6, R7, R27 ;  /* 0x00000007061b7223 */ /* 0x010fc6000000001b */
[----:B------:R-:W-:Y:S04]  /*04f0*/  LDS R7, [R12+0x1c] ;  /* 0x00001c000c077984 */ /* 0x000fe80000000800 */
[----:B------:R-:W4:Y:S01]  /*0500*/  LDS R6, [R13+0x1c] ;  /* 0x00001c000d067984 */ /* 0x000f220000000800 */
[----:B0-----:R-:W-:-:S03]  /*0510*/  FFMA R23, R20, R23, R27 ;  /* 0x0000001714177223 */ /* 0x001fc6000000001b */
[----:B------:R-:W-:Y:S01]  /*0520*/  LDS R20, [R12+0x20] ;  /* 0x000020000c147984 */ /* 0x000fe20000000800 */
[----:B--2---:R-:W-:-:S03]  /*0530*/  FFMA R24, R24, R25, R23 ;  /* 0x0000001918187223 */ /* 0x004fc60000000017 */
[----:B------:R-:W0:Y:S04]  /*0540*/  LDS R23, [R13+0x20] ;  /* 0x000020000d177984 */ /* 0x000e280000000800 */
[----:B------:R-:W-:Y:S01]  /*0550*/  LDS R25, [R13+0x24] ;  /* 0x000024000d197984 */ /* 0x000fe20000000800 */
[----:B---3--:R-:W-:-:S03]  /*0560*/  FFMA R26, R21, R22, R24 ;  /* 0x00000016151a7223 */ /* 0x008fc60000000018 */
[----:B------:R-:W2:Y:S04]  /*0570*/  LDS R24, [R12+0x24] ;  /* 0x000024000c187984 */ /* 0x000ea80000000800 */
[----:B------:R-:W-:Y:S04]  /*0580*/  LDS R21, [R12+0x28] ;  /* 0x000028000c157984 */ /* 0x000fe80000000800 */
[----:B------:R-:W3:Y:S01]  /*0590*/  LDS R22, [R13+0x28] ;  /* 0x000028000d167984 */ /* 0x000ee20000000800 */
[----:B----4-:R-:W-:-:S03]  /*05a0*/  FFMA R27, R7, R6, R26 ;  /* 0x00000006071b7223 */ /* 0x010fc6000000001a */
[----:B------:R-:W-:Y:S04]  /*05b0*/  LDS R6, [R12+0x2c] ;  /* 0x00002c000c067984 */ /* 0x000fe80000000800 */
[----:B------:R-:W4:Y:S04]  /*05c0*/  LDS R7, [R13+0x2c] ;  /* 0x00002c000d077984 */ /* 0x000f280000000800 */
[----:B------:R-:W-:Y:S01]  /*05d0*/  LDS R26, [R13+0x38] ;  /* 0x000038000d1a7984 */ /* 0x000fe20000000800 */
[----:B0-----:R-:W-:-:S03]  /*05e0*/  FFMA R23, R20, R23, R27 ;  /* 0x0000001714177223 */ /* 0x001fc6000000001b */
[----:B------:R-:W-:Y:S01]  /*05f0*/  LDS R20, [R12+0x30] ;  /* 0x000030000c147984 */ /* 0x000fe20000000800 */
[----:B--2---:R-:W-:-:S03]  /*0600*/  FFMA R24, R24, R25, R23 ;  /* 0x0000001918187223 */ /* 0x004fc60000000017 */
[----:B------:R-:W0:Y:S04]  /*0610*/  LDS R23, [R13+0x30] ;  /* 0x000030000d177984 */ /* 0x000e280000000800 */
[----:B------:R-:W-:Y:S01]  /*0620*/  LDS R25, [R12+0x34] ;  /* 0x000034000c197984 */ /* 0x000fe20000000800 */
[----:B---3--:R-:W-:-:S03]  /*0630*/  FFMA R21, R21, R22, R24 ;  /* 0x0000001615157223 */ /* 0x008fc60000000018 */
[----:B------:R-:W2:Y:S01]  /*0640*/  LDS R24, [R13+0x34] ;  /* 0x000034000d187984 */ /* 0x000ea20000000800 */
[----:B------:R-:W-:-:S04]  /*0650*/  IADD3 R22, PT, PT, R18, 0x10, RZ ;  /* 0x0000001012167810 */ /* 0x000fc80007ffe0ff */
[----:B------:R-:W-:Y:S01]  /*0660*/  ISETP.GE.OR P2, PT, R22, UR6, P1 ;  /* 0x0000000616007c0c */ /* 0x000fe20008f46670 */
[----:B----4-:R-:W-:Y:S01]  /*0670*/  FFMA R21, R6, R7, R21 ;  /* 0x0000000706157223 */ /* 0x010fe20000000015 */
[----:B------:R-:W-:Y:S02]  /*0680*/  ISETP.GE.AND P0, PT, R22, UR6, PT ;  /* 0x0000000616007c0c */ /* 0x000fe4000bf06270 */
[----:B------:R-:W-:Y:S09]  /*0690*/  LDS R22, [R13+0x3c] ;  /* 0x00003c000d167984 */ /* 0x000ff20000000800 */
[----:B------:R-:W3:Y:S01]  /*06a0*/  @!P2 LDC.64 R6, c[0x0][0x380] ;  /* 0x0000e000ff06ab82 */ /* 0x000ee20000000a00 */
[----:B0-----:R-:W-:-:S02]  /*06b0*/  FFMA R20, R20, R23, R21 ;  /* 0x0000001714147223 */ /* 0x001fc40000000015 */
[----:B------:R-:W-:Y:S02]  /*06c0*/  LDS R23, [R12+0x3c] ;  /* 0x00003c000c177984 */ /* 0x000fe40000000800 */
[----:B--2---:R-:W-:Y:S02]  /*06d0*/  FFMA R24, R25, R24, R20 ;  /* 0x0000001819187223 */ /* 0x004fe40000000014 */
[----:B------:R-:W0:Y:S01]  /*06e0*/  LDS R25, [R12+0x38] ;  /* 0x000038000c197984 */ /* 0x000e220000000800 */
[----:B------:R-:W-:Y:S01]  /*06f0*/  ISETP.GE.OR P0, PT, R11, UR9, P0 ;  /* 0x000000090b007c0c */ /* 0x000fe20008706670 */
[----:B---3--:R-:W-:Y:S01]  /*0700*/  @!P2 IMAD.WIDE R6, R19, 0x4, R6 ;  /* 0x000000041306a825 */ /* 0x008fe200078e0206 */
[----:B------:R-:W-:Y:S01]  /*0710*/  BAR.SYNC.DEFER_BLOCKING 0x0 ;  /* 0x0000000000007b1d */ /* 0x000fe20000010000 */
[----:B------:R-:W-:-:S05]  /*0720*/  MOV R20, RZ ;  /* 0x000000ff00147202 */ /* 0x000fca0000000f00 */
[----:B------:R-:W2:Y:S05]  /*0730*/  @!P2 LDG.E R29, desc[UR10][R6.64] ;  /* 0x0000000a061da981 */ /* 0x000eaa000c1e1900 */
[----:B------:R3:W4:Y:S01]  /*0740*/  @!P0 LDG.E R20, desc[UR10][R4.64+0x40] ;  /* 0x0000400a04148981 */ /* 0x000722000c1e1900 */
[----:B0-----:R-:W-:-:S04]  /*0750*/  FFMA R26, R25, R26, R24 ;  /* 0x0000001a191a7223 */ /* 0x001fc80000000018 */
[----:B---3--:R-:W-:Y:S01]  /*0760*/  FFMA R5, R23, R22, R26 ;  /* 0x0000001617057223 */ /* 0x008fe2000000001a */
[----:B------:R-:W-:-:S04]  /*0770*/  UIADD3 UR4, UPT, UPT, UR4, 0x2, URZ ;  /* 0x0000000204047890 */ /* 0x000fc8000fffe0ff */
[----:B------:R-:W-:Y:S01]  /*0780*/  UISETP.NE.AND UP0, UPT, UR4, URZ, UPT ;  /* 0x000000ff0400728c */ /* 0x000fe2000bf05270 */
[----:B------:R-:W-:Y:S02]  /*0790*/  IADD3 R9, PT, PT, R9, 0x20, RZ ;  /* 0x0000002009097810 */ /* 0x000fe40007ffe0ff */
[----:B------:R-:W-:Y:S02]  /*07a0*/  IADD3 R18, PT, PT, R18, 0x20, RZ ;  /* 0x0000002012127810 */ /* 0x000fe40007ffe0ff */
[C---:B-1----:R-:W-:Y:S02]  /*07b0*/  LEA R17, R16.reuse, R17, 0x5 ;  /* 0x0000001110117211 */ /* 0x042fe400078e28ff */
[----:B------:R-:W-:Y:S01]  /*07c0*/  LEA R19, R16, R19, 0x5 ;  /* 0x0000001310137211 */ /* 0x000fe200078e28ff */
[----:B------:R-:W-:Y:S01]  /*07d0*/  UIADD3 UR5, UPT, UPT, UR5, 0x20, URZ ;  /* 0x0000002005057890 */ /* 0x000fe2000fffe0ff */
[----:B--2---:R-:W-:Y:S04]  /*07e0*/  STS [R14], R29 ;  /* 0x0000001d0e007388 */ /* 0x004fe80000000800 */
[----:B----4-:R-:W-:Y:S01]  /*07f0*/  STS [R15], R20 ;  /* 0x000000140f007388 */ /* 0x010fe20000000800 */
[----:B------:R-:W-:Y:S06]  /*0800*/  BAR.SYNC.DEFER_BLOCKING 0x0 ;  /* 0x0000000000007b1d */ /* 0x000fec0000010000 */
[----:B------:R-:W-:Y:S04]  /*0810*/  LDS R28, [R12] ;  /* 0x000000000c1c7984 */ /* 0x000fe80000000800 */
[----:B------:R-:W0:Y:S04]  /*0820*/  LDS R27, [R13] ;  /* 0x000000000d1b7984 */ /* 0x000e280000000800 */
[----:B------:R-:W-:Y:S04]  /*0830*/  LDS R21, [R12+0x4] ;  /* 0x000004000c157984 */ /* 0x000fe80000000800 */
[----:B------:R-:W1:Y:S04]  /*0840*/  LDS R20, [R13+0x4] ;  /* 0x000004000d147984 */ /* 0x000e680000000800 */
[----:B------:R-:W-:Y:S04]  /*0850*/  LDS R24, [R12+0x8] ;  /* 0x000008000c187984 */ /* 0x000fe80000000800 */
[----:B------:R-:W2:Y:S04]  /*0860*/  LDS R7, [R13+0x8] ;  /* 0x000008000d077984 */ /* 0x000ea80000000800 */
[----:B------:R-:W-:Y:S04]  /*0870*/  LDS R23, [R12+0xc] ;  /* 0x00000c000c177984 */ /* 0x000fe80000000800 */
[----:B------:R-:W3:Y:S04]  /*0880*/  LDS R22, [R13+0xc] ;  /* 0x00000c000d167984 */ /* 0x000ee80000000800 */
[----:B------:R-:W-:Y:S04]  /*0890*/  LDS R25, [R12+0x10] ;  /* 0x000010000c197984 */ /* 0x000fe80000000800 */
[----:B------:R-:W4:Y:S04]  /*08a0*/  LDS R26, [R13+0x10] ;  /* 0x000010000d1a7984 */ /* 0x000f280000000800 */
[----:B------:R-:W-:Y:S01]  /*08b0*/  LDS R4, [R12+0x14] ;  /* 0x000014000c047984 */ /* 0x000fe20000000800 */
[----:B0-----:R-:W-:-:S03]  /*08c0*/  FFMA R28, R28, R27, R5 ;  /* 0x0000001b1c1c7223 */ /* 0x001fc60000000005 */
[----:B------:R-:W-:Y:S04]  /*08d0*/  LDS R6, [R12+0x18] ;  /* 0x000018000c067984 */ /* 0x000fe80000000800 */
[----:B------:R-:W0:Y:S01]  /*08e0*/  LDS R5, [R13+0x14] ;  /* 0x000014000d057984 */ /* 0x000e220000000800 */
[----:B-1----:R-:W-:-:S03]  /*08f0*/  FFMA R21, R21, R20, R28 ;  /* 0x0000001415157223 */ /* 0x002fc6000000001c */
[----:B------:R-:W-:Y:S01]  /*0900*/  LDS R20, [R12+0x1c] ;  /* 0x00001c000c147984 */ /* 0x000fe20000000800 */
[----:B--2---:R-:W-:-:S03]  /*0910*/  FFMA R24, R24, R7, R21 ;  /* 0x0000000718187223 */ /* 0x004fc60000000015 */
[----:B------:R-:W1:Y:S04]  /*0920*/  LDS R7, [R13+0x18] ;  /* 0x000018000d077984 */ /* 0x000e680000000800 */
[----:B------:R-:W2:Y:S01]  /*0930*/  LDS R21, [R13+0x1c] ;  /* 0x00001c000d157984 */ /* 0x000ea20000000800 */
[----:B---3--:R-:W-:-:S03]  /*0940*/  FFMA R22, R23, R22, R24 ;  /* 0x0000001617167223 */ /* 0x008fc60000000018 */
[----:B------:R-:W-:Y:S04]  /*0950*/  LDS R23, [R13+0x20] ;  /* 0x000020000d177984 */ /* 0x000fe80000000800 */
[----:B------:R-:W-:Y:S01]  /*0960*/  LDS R24, [R12+0x24] ;  /* 0x000024000c187984 */ /* 0x000fe20000000800 */
[----:B----4-:R-:W-:-:S03]  /*0970*/  FFMA R25, R25, R26, R22 ;  /* 0x0000001a19197223 */ /* 0x010fc60000000016 */
[----:B------:R-:W3:Y:S04]  /*0980*/  LDS R22, [R12+0x20] ;  /* 0x000020000c167984 */ /* 0x000ee80000000800 */
[----:B------:R-:W-:Y:S01]  /*0990*/  LDS R26, [R13+0x38] ;  /* 0x000038000d1a7984 */ /* 0x000fe20000000800 */
[----:B0-----:R-:W-:-:S03]  /*09a0*/  FFMA R27, R4, R5, R25 ;  /* 0x00000005041b7223 */ /* 0x001fc60000000019 */
[----:B------:R-:W0:Y:S04]  /*09b0*/  LDS R25, [R13+0x24] ;  /* 0x000024000d197984 */ /* 0x000e280000000800 */
[----:B------:R-:W-:Y:S04]  /*09c0*/  LDS R4, [R12+0x28] ;  /* 0x000028000c047984 */ /* 0x000fe80000000800 */
[----:B------:R-:W4:Y:S01]  /*09d0*/  LDS R5, [R13+0x28] ;  /* 0x000028000d057984 */ /* 0x000f220000000800 */
[----:B-1----:R-:W-:-:S03]  /*09e0*/  FFMA R7, R6, R7, R27 ;  /* 0x0000000706077223 */ /* 0x002fc6000000001b */
[----:B------:R-:W-:Y:S01]  /*09f0*/  LDS R6, [R12+0x2c] ;  /* 0x00002c000c067984 */ /* 0x000fe20000000800 */
[----:B--2---:R-:W-:-:S03]  /*0a00*/  FFMA R21, R20, R21, R7 ;  /* 0x0000001514157223 */ /* 0x004fc60000000007 */
[----:B------:R-:W1:Y:S04]  /*0a10*/  LDS R7, [R13+0x2c] ;  /* 0x00002c000d077984 */ /* 0x000e680000000800 */
[----:B------:R-:W-:Y:S01]  /*0a20*/  LDS R20, [R13+0x30] ;  /* 0x000030000d147984 */ /* 0x000fe20000000800 */
[----:B---3--:R-:W-:-:S03]  /*0a30*/  FFMA R23, R22, R23, R21 ;  /* 0x0000001716177223 */ /* 0x008fc60000000015 */
[----:B------:R-:W2:Y:S04]  /*0a40*/  LDS R21, [R12+0x30] ;  /* 0x000030000c157984 */ /* 0x000ea80000000800 */
[----:B------:R-:W-:Y:S01]  /*0a50*/  LDS R22, [R12+0x34] ;  /* 0x000034000c167984 */ /* 0x000fe20000000800 */
[----:B0-----:R-:W-:-:S03]  /*0a60*/  FFMA R25, R24, R25, R23 ;  /* 0x0000001918197223 */ /* 0x001fc60000000017 */
[----:B------:R-:W0:Y:S04]  /*0a70*/  LDS R23, [R13+0x34] ;  /* 0x000034000d177984 */ /* 0x000e280000000800 */
[----:B------:R-:W3:Y:S01]  /*0a80*/  LDS R24, [R12+0x38] ;  /* 0x000038000c187984 */ /* 0x000ee20000000800 */
[----:B----4-:R-:W-:-:S03]  /*0a90*/  FFMA R25, R4, R5, R25 ;  /* 0x0000000504197223 */ /* 0x010fc60000000019 */
[----:B------:R-:W-:Y:S04]  /*0aa0*/  LDS R4, [R12+0x3c] ;  /* 0x00003c000c047984 */ /* 0x000fe80000000800 */
[----:B------:R-:W4:Y:S01]  /*0ab0*/  LDS R5, [R13+0x3c] ;  /* 0x00003c000d057984 */ /* 0x000f220000000800 */
[----:B-1----:R-:W-:-:S04]  /*0ac0*/  FFMA R6, R6, R7, R25 ;  /* 0x0000000706067223 */ /* 0x002fc80000000019 */
[----:B--2---:R-:W-:-:S04]  /*0ad0*/  FFMA R21, R21, R20, R6 ;  /* 0x0000001415157223 */ /* 0x004fc80000000006 */
[----:B0-----:R-:W-:-:S04]  /*0ae0*/  FFMA R21, R22, R23, R21 ;  /* 0x0000001716157223 */ /* 0x001fc80000000015 */
[----:B---3--:R-:W-:-:S04]  /*0af0*/  FFMA R21, R24, R26, R21 ;  /* 0x0000001a18157223 */ /* 0x008fc80000000015 */
[----:B----4-:R-:W-:Y:S01]  /*0b00*/  FFMA R20, R4, R5, R21 ;  /* 0x0000000504147223 */ /* 0x010fe20000000015 */
[----:B------:R-:W-:Y:S06]  /*0b10*/  BAR.SYNC.DEFER_BLOCKING 0x0 ;  /* 0x0000000000007b1d */ /* 0x000fec0000010000 */
[----:B------:R-:W-:Y:S05]  /*0b20*/  BRA.U UP0, `(.L_x_2) ;  /* 0xfffffff500ec7547 */ /* 0x000fea000b83ffff */
[----:B------:R-:W-:-:S12]  /*0b30*/  UIADD3 UR4, UPT, UPT, UR5, -0x10, URZ ;  /* 0xfffffff005047890 */ /* 0x000fd8000fffe0ff */
.L_x_1:
[----:B------:R-:W-:-:S09]  /*0b40*/  ULOP3.LUT UP0, URZ, UR8, 0x10, URZ, 0xc0, !UPT ;  /* 0x0000001008ff7892 */ /* 0x000fd2000f80c0ff */
[----:B------:R-:W-:Y:S05]  /*0b50*/  BRA.U UP0, `(.L_x_0) ;  /* 0x0000000500147547 */ /* 0x000fea000b800000 */
[----:B------:R-:W0:Y:S01]  /*0b60*/  LDCU UR5, c[0x0][0x398] ;  /* 0x00007300ff0577ac */ /* 0x000e220008000800 */
[----:B------:R-:W-:Y:S01]  /*0b70*/  IADD3 R0, PT, PT, R0, UR4, RZ ;  /* 0x0000000400007c10 */ /* 0x000fe2000fffe0ff */
[----:B------:R-:W1:Y:S03]  /*0b80*/  LDCU UR7, c[0x0][0x39c] ;  /* 0x00007380ff0777ac */ /* 0x000e660008000800 */
[----:B------:R-:W-:Y:S02]  /*0b90*/  ISETP.GE.AND P1, PT, R0, UR6, PT ;  /* 0x0000000600007c0c */ /* 0x000fe4000bf26270 */
[----:B0-----:R-:W-:-:S04]  /*0ba0*/  ISETP.GE.AND P0, PT, R10, UR5, PT ;  /* 0x000000050a007c0c */ /* 0x001fc8000bf06270 */
[----:B------:R-:W-:Y:S02]  /*0bb0*/  ISETP.GE.OR P0, PT, R0, UR6, P0 ;  /* 0x0000000600007c0c */ /* 0x000fe40008706670 */
[----:B-1----:R-:W-:-:S11]  /*0bc0*/  ISETP.GE.OR P1, PT, R11, UR7, P1 ;  /* 0x000000070b007c0c */ /* 0x002fd60008f26670 */
[----:B------:R-:W0:Y:S01]  /*0bd0*/  @!P0 LDC.64 R4, c[0x0][0x380] ;  /* 0x0000e000ff048b82 */ /* 0x000e220000000a00 */
[----:B------:R-:W-:Y:S02]  /*0be0*/  @!P0 IMAD R7, R0, UR5, R10 ;  /* 0x0000000500078c24 */ /* 0x000fe4000f8e020a */
[----:B------:R-:W-:Y:S01]  /*0bf0*/  @!P1 IMAD R9, R11, UR6, R0 ;  /* 0x000000060b099c24 */ /* 0x000fe2000f8e0200 */
[----:B------:R-:W-:-:S04]  /*0c00*/  MOV R0, RZ ;  /* 0x000000ff00007202 */ /* 0x000fc80000000f00 */
[----:B------:R-:W1:Y:S01]  /*0c10*/  @!P1 LDC.64 R2, c[0x0][0x388] ;  /* 0x0000e200ff029b82 */ /* 0x000e620000000a00 */
[----:B0-----:R-:W-:-:S04]  /*0c20*/  @!P0 IMAD.WIDE R4, R7, 0x4, R4 ;  /* 0x0000000407048825 */ /* 0x001fc800078e0204 */
[----:B------:R-:W-:Y:S02]  /*0c30*/  HFMA2 R7, -RZ, RZ, 0, 0 ;  /* 0x00000000ff077431 */ /* 0x000fe400000001ff */
[----:B-1----:R-:W-:-:S04]  /*0c40*/  @!P1 IMAD.WIDE R2, R9, 0x4, R2 ;  /* 0x0000000409029825 */ /* 0x002fc800078e0202 */
[----:B------:R-:W2:Y:S04]  /*0c50*/  @!P0 LDG.E R7, desc[UR10][R4.64] ;  /* 0x0000000a04078981 */ /* 0x000ea8000c1e1900 */
[----:B------:R-:W3:Y:S04]  /*0c60*/  @!P1 LDG.E R0, desc[UR10][R2.64] ;  /* 0x0000000a02009981 */ /* 0x000ee8000c1e1900 */
[----:B--2---:R-:W-:Y:S04]  /*0c70*/  STS [R14], R7 ;  /* 0x000000070e007388 */ /* 0x004fe80000000800 */
[----:B---3--:R-:W-:Y:S01]  /*0c80*/  STS [R15], R0 ;  /* 0x000000000f007388 */ /* 0x008fe20000000800 */
        /* <DEDUP_REMOVED lines=11> */
[----:B------:R-:W-:Y:S04]  /*0d40*/  LDS R10, [R12+0x14] ;  /* 0x000014000c0a7984 */ /* 0x000fe80000000800 */
[----:B------:R-:W5:Y:S01]  /*0d50*/  LDS R15, [R13+0x14] ;  /* 0x000014000d0f7984 */ /* 0x000f620000000800 */
[----:B0-----:R-:W-:-:S03]  /*0d60*/  FFMA R17, R17, R16, R20 ;  /* 0x0000001011117223 */ /* 0x001fc60000000014 */
[----:B------:R-:W-:Y:S04]  /*0d70*/  LDS R6, [R12+0x18] ;  /* 0x000018000c067984 */ /* 0x000fe80000000800 */
[----:B------:R-:W0:Y:S01]  /*0d80*/  LDS R9, [R13+0x18] ;  /* 0x000018000d097984 */ /* 0x000e220000000800 */
[----:B-1----:R-:W-:-:S03]  /*0d90*/  FFMA R27, R26, R27, R17 ;  /* 0x0000001b1a1b7223 */ /* 0x002fc60000000011 */
[----:B------:R-:W-:Y:S04]  /*0da0*/  LDS R4, [R12+0x1c] ;  /* 0x00001c000c047984 */ /* 0x000fe80000000800 */
[----:B------:R-:W1:Y:S01]  /*0db0*/  LDS R7, [R13+0x1c] ;  /* 0x00001c000d077984 */ /* 0x000e620000000800 */
[----:B--2---:R-:W-:-:S03]  /*0dc0*/  FFMA R20, R18, R21, R27 ;  /* 0x0000001512147223 */ /* 0x004fc6000000001b */
[----:B------:R-:W-:Y:S04]  /*0dd0*/  LDS R2, [R12+0x20] ;  /* 0x000020000c027984 */ /* 0x000fe80000000800 */
[----:B------:R-:W2:Y:S01]  /*0de0*/  LDS R5, [R13+0x20] ;  /* 0x000020000d057984 */ /* 0x000ea20000000800 */
[----:B---3--:R-:W-:-:S03]  /*0df0*/  FFMA R27, R25, R24, R20 ;  /* 0x00000018191b7223 */ /* 0x008fc60000000014 */
[----:B------:R-:W-:Y:S04]  /*0e00*/  LDS R0, [R12+0x24] ;  /* 0x000024000c007984 */ /* 0x000fe80000000800 */
[----:B------:R-:W3:Y:S01]  /*0e10*/  LDS R3, [R13+0x24] ;  /* 0x000024000d037984 */ /* 0x000ee20000000800 */
[----:B----4-:R-:W-:-:S03]  /*0e20*/  FFMA R27, R22, R23, R27 ;  /* 0x00000017161b7223 */ /* 0x010fc6000000001b */
[----:B------:R-:W-:Y:S04]  /*0e30*/  LDS R16, [R12+0x28] ;  /* 0x000028000c107984 */ /* 0x000fe80000000800 */
[----:B------:R-:W4:Y:S01]  /*0e40*/  LDS R19, [R13+0x28] ;  /* 0x000028000d137984 */ /* 0x000f220000000800 */
[----:B-----5:R-:W-:-:S03]  /*0e50*/  FFMA R27, R10, R15, R27 ;  /* 0x0000000f0a1b7223 */ /* 0x020fc6000000001b */
        /* <DEDUP_REMOVED lines=14> */
[----:B----4-:R-:W-:-:S04]  /*0f40*/  FFMA R3, R16, R19, R3 ;  /* 0x0000001310037223 */ /* 0x010fc80000000003 */
[----:B-----5:R-:W-:-:S04]  /*0f50*/  FFMA R3, R14, R17, R3 ;  /* 0x000000110e037223 */ /* 0x020fc80000000003 */
[----:B0-----:R-:W-:-:S04]  /*0f60*/  FFMA R3, R18, R21, R3 ;  /* 0x0000001512037223 */ /* 0x001fc80000000003 */
[----:B-1----:R-:W-:-:S04]  /*0f70*/  FFMA R3, R20, R25, R3 ;  /* 0x0000001914037223 */ /* 0x002fc80000000003 */
[----:B--2---:R-:W-:-:S04]  /*0f80*/  FFMA R3, R22, R23, R3 ;  /* 0x0000001716037223 */ /* 0x004fc80000000003 */
[----:B---3--:R-:W-:Y:S01]  /*0f90*/  FFMA R20, R10, R15, R3 ;  /* 0x0000000f0a147223 */ /* 0x008fe20000000003 */
[----:B------:R-:W-:Y:S06]  /*0fa0*/  BAR.SYNC.DEFER_BLOCKING 0x0 ;  /* 0x0000000000007b1d */ /* 0x000fec0000010000 */
.L_x_0:
[----:B------:R-:W0:Y:S02]  /*0fb0*/  LDCU.64 UR4, c[0x0][0x398] ;  /* 0x00007300ff0477ac */ /* 0x000e240008000a00 */
[----:B0-----:R-:W-:-:S04]  /*0fc0*/  ISETP.GE.AND P0, PT, R11, UR5, PT ;  /* 0x000000050b007c0c */ /* 0x001fc8000bf06270 */
[----:B------:R-:W-:-:S13]  /*0fd0*/  ISETP.GE.OR P0, PT, R8, UR4, P0 ;  /* 0x0000000408007c0c */ /* 0x000fda0008706670 */
[----:B------:R-:W-:Y:S05]  /*0fe0*/  @P0 EXIT ;  /* 0x000000000000094d */ /* 0x000fea0003800000 */
[----:B------:R-:W0:Y:S01]  /*0ff0*/  LDC.64 R2, c[0x0][0x390] ;  /* 0x0000e400ff027b82 */ /* 0x000e220000000a00 */
[----:B------:R-:W-:-:S04]  /*1000*/  IMAD R11, R8, UR5, R11 ;  /* 0x00000005080b7c24 */ /* 0x000fc8000f8e020b */
[----:B0-----:R-:W-:-:S05]  /*1010*/  IMAD.WIDE R2, R11, 0x4, R2 ;  /* 0x000000040b027825 */ /* 0x001fca00078e0202 */
[----:B------:R-:W-:Y:S01]  /*1020*/  STG.E desc[UR10][R2.64], R20 ;  /* 0x0000001402007986 */ /* 0x000fe2000c10190a */
[----:B------:R-:W-:Y:S05]  /*1030*/  EXIT ;  /* 0x000000000000794d */ /* 0x000fea0003800000 */
.L_x_3:
[----:B------:R-:W-:-:S00]  /*1040*/  BRA `(.L_x_3) ;  /* 0xfffffffc00fc7947 */ /* 0x000fc0000383ffff */
[----:B------:R-:W-:-:S00]  /*1050*/  NOP ;  /* 0x0000000000007918 */ /* 0x000fc00000000000 */
        /* <DEDUP_REMOVED lines=10> */
.L_x_4:


//--------------------- .nv.shared._Z11atbt_kernelPKfS0_Pfiii --------------------------
	.section	.nv.shared._Z11atbt_kernelPKfS0_Pfiii,"aw",@nobits
	.sectionflags	@""
	.align	4
.nv.shared._Z11atbt_kernelPKfS0_Pfiii:
	.zero		3200


//--------------------- .nv.shared.reserved.0     --------------------------
	.section	.nv.shared.reserved.0,"aw",@nobits
	.weak		__nv_reservedSMEM_offset_0_alias
	.size		__nv_reservedSMEM_offset_0_alias, 0, 64
	.other		__nv_reservedSMEM_offset_0_alias,@"STO_CUDA_RESERVED_SHARED STV_DEFAULT"
__nv_reservedSMEM_offset_0_alias:
	.zero		0
	.zero		64


//--------------------- .nv.constant0._Z11atbt_kernelPKfS0_Pfiii --------------------------
	.section	.nv.constant0._Z11atbt_kernelPKfS0_Pfiii,"a",@progbits
	.sectionflags	@""
	.align	4
.nv.constant0._Z11atbt_kernelPKfS0_Pfiii:
	.zero		932


//--------------------- SYMBOLS --------------------------

	.type		.nv.reservedSmem.offset0,@object
	.size		.nv.reservedSmem.offset0,0x4
	.type		.nv.reservedSmem.cap,@object
	.size		.nv.reservedSmem.cap,0x4
